//
// Generated by NVIDIA NVVM Compiler
//
// Compiler Build ID: CL-36424714
// Cuda compilation tools, release 13.0, V13.0.88
// Based on NVVM 20.0.0
//

.version 9.0
.target sm_100
.address_size 64

	// .globl	_Z13processBlocksP11BlockOfGridiPf
.global .align 1 .b8 _ZN34_INTERNAL_b394dff3_4_k_cu_1b1cd9604cuda3std3__45__cpo5beginE[1];
.global .align 1 .b8 _ZN34_INTERNAL_b394dff3_4_k_cu_1b1cd9604cuda3std3__45__cpo3endE[1];
.global .align 1 .b8 _ZN34_INTERNAL_b394dff3_4_k_cu_1b1cd9604cuda3std3__45__cpo6cbeginE[1];
.global .align 1 .b8 _ZN34_INTERNAL_b394dff3_4_k_cu_1b1cd9604cuda3std3__45__cpo4cendE[1];
.global .align 1 .b8 _ZN34_INTERNAL_b394dff3_4_k_cu_1b1cd9604cuda3std3__45__cpo6rbeginE[1];
.global .align 1 .b8 _ZN34_INTERNAL_b394dff3_4_k_cu_1b1cd9604cuda3std3__45__cpo4rendE[1];
.global .align 1 .b8 _ZN34_INTERNAL_b394dff3_4_k_cu_1b1cd9604cuda3std3__45__cpo7crbeginE[1];
.global .align 1 .b8 _ZN34_INTERNAL_b394dff3_4_k_cu_1b1cd9604cuda3std3__45__cpo5crendE[1];
.global .align 1 .b8 _ZN34_INTERNAL_b394dff3_4_k_cu_1b1cd9604cuda3std3__436_GLOBAL__N__b394dff3_4_k_cu_1b1cd9606ignoreE[1];
.global .align 1 .b8 _ZN34_INTERNAL_b394dff3_4_k_cu_1b1cd9604cuda3std3__419piecewise_constructE[1];
.global .align 1 .b8 _ZN34_INTERNAL_b394dff3_4_k_cu_1b1cd9604cuda3std3__48in_placeE[1];
.global .align 1 .b8 _ZN34_INTERNAL_b394dff3_4_k_cu_1b1cd9604cuda3std3__420unreachable_sentinelE[1];
.global .align 1 .b8 _ZN34_INTERNAL_b394dff3_4_k_cu_1b1cd9604cuda3std3__47nulloptE[1];
.global .align 1 .b8 _ZN34_INTERNAL_b394dff3_4_k_cu_1b1cd9604cuda3std3__48unexpectE[1];
.global .align 1 .b8 _ZN34_INTERNAL_b394dff3_4_k_cu_1b1cd9604cuda3std6ranges3__45__cpo4swapE[1];
.global .align 1 .b8 _ZN34_INTERNAL_b394dff3_4_k_cu_1b1cd9604cuda3std6ranges3__45__cpo9iter_moveE[1];
.global .align 1 .b8 _ZN34_INTERNAL_b394dff3_4_k_cu_1b1cd9604cuda3std6ranges3__45__cpo5beginE[1];
.global .align 1 .b8 _ZN34_INTERNAL_b394dff3_4_k_cu_1b1cd9604cuda3std6ranges3__45__cpo3endE[1];
.global .align 1 .b8 _ZN34_INTERNAL_b394dff3_4_k_cu_1b1cd9604cuda3std6ranges3__45__cpo6cbeginE[1];
.global .align 1 .b8 _ZN34_INTERNAL_b394dff3_4_k_cu_1b1cd9604cuda3std6ranges3__45__cpo4cendE[1];
.global .align 1 .b8 _ZN34_INTERNAL_b394dff3_4_k_cu_1b1cd9604cuda3std6ranges3__45__cpo7advanceE[1];
.global .align 1 .b8 _ZN34_INTERNAL_b394dff3_4_k_cu_1b1cd9604cuda3std6ranges3__45__cpo9iter_swapE[1];
.global .align 1 .b8 _ZN34_INTERNAL_b394dff3_4_k_cu_1b1cd9604cuda3std6ranges3__45__cpo4nextE[1];
.global .align 1 .b8 _ZN34_INTERNAL_b394dff3_4_k_cu_1b1cd9604cuda3std6ranges3__45__cpo4prevE[1];
.global .align 1 .b8 _ZN34_INTERNAL_b394dff3_4_k_cu_1b1cd9604cuda3std6ranges3__45__cpo4dataE[1];
.global .align 1 .b8 _ZN34_INTERNAL_b394dff3_4_k_cu_1b1cd9604cuda3std6ranges3__45__cpo5cdataE[1];
.global .align 1 .b8 _ZN34_INTERNAL_b394dff3_4_k_cu_1b1cd9604cuda3std6ranges3__45__cpo4sizeE[1];
.global .align 1 .b8 _ZN34_INTERNAL_b394dff3_4_k_cu_1b1cd9604cuda3std6ranges3__45__cpo5ssizeE[1];
.global .align 1 .b8 _ZN34_INTERNAL_b394dff3_4_k_cu_1b1cd9604cuda3std6ranges3__45__cpo8distanceE[1];
.global .align 1 .b8 _ZN34_INTERNAL_b394dff3_4_k_cu_1b1cd9606thrust24THRUST_300001_SM_1000_NS6system6detail10sequential3seqE[1];
.global .align 1 .b8 _ZN34_INTERNAL_b394dff3_4_k_cu_1b1cd9606thrust24THRUST_300001_SM_1000_NS12placeholders2_1E[1];
.global .align 1 .b8 _ZN34_INTERNAL_b394dff3_4_k_cu_1b1cd9606thrust24THRUST_300001_SM_1000_NS12placeholders2_2E[1];
.global .align 1 .b8 _ZN34_INTERNAL_b394dff3_4_k_cu_1b1cd9606thrust24THRUST_300001_SM_1000_NS12placeholders2_3E[1];
.global .align 1 .b8 _ZN34_INTERNAL_b394dff3_4_k_cu_1b1cd9606thrust24THRUST_300001_SM_1000_NS12placeholders2_4E[1];
.global .align 1 .b8 _ZN34_INTERNAL_b394dff3_4_k_cu_1b1cd9606thrust24THRUST_300001_SM_1000_NS12placeholders2_5E[1];
.global .align 1 .b8 _ZN34_INTERNAL_b394dff3_4_k_cu_1b1cd9606thrust24THRUST_300001_SM_1000_NS12placeholders2_6E[1];
.global .align 1 .b8 _ZN34_INTERNAL_b394dff3_4_k_cu_1b1cd9606thrust24THRUST_300001_SM_1000_NS12placeholders2_7E[1];
.global .align 1 .b8 _ZN34_INTERNAL_b394dff3_4_k_cu_1b1cd9606thrust24THRUST_300001_SM_1000_NS12placeholders2_8E[1];
.global .align 1 .b8 _ZN34_INTERNAL_b394dff3_4_k_cu_1b1cd9606thrust24THRUST_300001_SM_1000_NS12placeholders2_9E[1];
.global .align 1 .b8 _ZN34_INTERNAL_b394dff3_4_k_cu_1b1cd9606thrust24THRUST_300001_SM_1000_NS12placeholders3_10E[1];

.visible .entry _Z13processBlocksP11BlockOfGridiPf(
	.param .u64 .ptr .align 1 _Z13processBlocksP11BlockOfGridiPf_param_0,
	.param .u32 _Z13processBlocksP11BlockOfGridiPf_param_1,
	.param .u64 .ptr .align 1 _Z13processBlocksP11BlockOfGridiPf_param_2
)
{
	.reg .pred 	%p<10>;
	.reg .b32 	%r<86>;
	.reg .b32 	%f<4>;
	.reg .b64 	%rd<22>;

	ld.param.u64 	%rd3, [_Z13processBlocksP11BlockOfGridiPf_param_0];
	ld.param.u32 	%r45, [_Z13processBlocksP11BlockOfGridiPf_param_1];
	ld.param.u64 	%rd4, [_Z13processBlocksP11BlockOfGridiPf_param_2];
	cvta.to.global.u64 	%rd1, %rd4;
	cvta.to.global.u64 	%rd5, %rd3;
	mov.u32 	%r46, %tid.x;
	setp.lt.s32 	%p1, %r46, %r45;
	mul.wide.u32 	%rd6, %r46, 32;
	add.s64 	%rd2, %rd5, %rd6;
	@%p1 bra 	$L__BB0_2;
	ld.global.v2.u32 	{%r79, %r78}, [%rd2];
	mov.b64 	%rd7, {%r79, %r78};
	{ .reg .b32 tmp; mov.b64 {tmp, %r77}, %rd7; }
	bra.uni 	$L__BB0_9;
$L__BB0_2:
	ld.global.v2.u32 	{%r79, %r78}, [%rd2];
	mov.b64 	%rd8, {%r79, %r78};
	setp.le.s32 	%p2, %r78, %r79;
	{ .reg .b32 tmp; mov.b64 {tmp, %r77}, %rd8; }
	@%p2 bra 	$L__BB0_9;
	ld.global.v2.u32 	{%r75, %r76}, [%rd2+8];
	mov.b32 	%r69, 0;
$L__BB0_4:
	setp.le.s32 	%p3, %r76, %r75;
	@%p3 bra 	$L__BB0_8;
	mov.b32 	%r71, 0;
$L__BB0_6:
	ld.global.u32 	%r49, [%rd2];
	add.s32 	%r50, %r49, %r69;
	add.s32 	%r51, %r75, %r71;
	mad.lo.s32 	%r52, %r50, 100, %r51;
	mul.wide.s32 	%rd9, %r52, 4;
	add.s64 	%rd10, %rd1, %rd9;
	ld.global.f32 	%f1, [%rd10];
	add.f32 	%f2, %f1, 0f3F800000;
	ld.global.u64 	%rd11, [%rd2+24];
	cvta.to.global.u64 	%rd12, %rd11;
	ld.global.u32 	%r53, [%rd2+16];
	mad.lo.s32 	%r54, %r53, %r69, %r71;
	mul.wide.s32 	%rd13, %r54, 4;
	add.s64 	%rd14, %rd12, %rd13;
	st.global.f32 	[%rd14], %f2;
	add.s32 	%r71, %r71, 1;
	ld.global.v2.u32 	{%r75, %r76}, [%rd2+8];
	sub.s32 	%r55, %r76, %r75;
	setp.lt.s32 	%p4, %r71, %r55;
	@%p4 bra 	$L__BB0_6;
	ld.global.v2.u32 	{%r79, %r78}, [%rd2];
	mov.b64 	%rd15, {%r79, %r78};
	{ .reg .b32 tmp; mov.b64 {tmp, %r77}, %rd15; }
$L__BB0_8:
	add.s32 	%r69, %r69, 1;
	sub.s32 	%r56, %r78, %r79;
	setp.lt.s32 	%p5, %r69, %r56;
	@%p5 bra 	$L__BB0_4;
$L__BB0_9:
	setp.ge.s32 	%p6, %r79, %r78;
	@%p6 bra 	$L__BB0_16;
	ld.global.u32 	%r85, [%rd2+12];
$L__BB0_11:
	ld.global.u32 	%r83, [%rd2+8];
	setp.ge.s32 	%p7, %r83, %r85;
	@%p7 bra 	$L__BB0_15;
	mul.lo.s32 	%r37, %r79, 100;
$L__BB0_13:
	ld.global.u64 	%rd16, [%rd2+24];
	cvta.to.global.u64 	%rd17, %rd16;
	ld.global.u32 	%r57, [%rd2];
	sub.s32 	%r58, %r79, %r57;
	ld.global.u32 	%r59, [%rd2+16];
	ld.global.u32 	%r60, [%rd2+8];
	sub.s32 	%r61, %r83, %r60;
	mad.lo.s32 	%r62, %r58, %r59, %r61;
	mul.wide.s32 	%rd18, %r62, 4;
	add.s64 	%rd19, %rd17, %rd18;
	ld.global.f32 	%f3, [%rd19];
	add.s32 	%r63, %r83, %r37;
	mul.wide.s32 	%rd20, %r63, 4;
	add.s64 	%rd21, %rd1, %rd20;
	st.global.f32 	[%rd21], %f3;
	add.s32 	%r83, %r83, 1;
	ld.global.u32 	%r85, [%rd2+12];
	setp.lt.s32 	%p8, %r83, %r85;
	@%p8 bra 	$L__BB0_13;
	ld.global.u32 	%r77, [%rd2+4];
$L__BB0_15:
	add.s32 	%r79, %r79, 1;
	setp.lt.s32 	%p9, %r79, %r77;
	@%p9 bra 	$L__BB0_11;
$L__BB0_16:
	ret;

}
	// .globl	_ZN3cub18CUB_300001_SM_10006detail11EmptyKernelIvEEvv
.visible .entry _ZN3cub18CUB_300001_SM_10006detail11EmptyKernelIvEEvv()
{


	ret;

}


// ===== COMPILED SASS (sm_100) =====

	.target	sm_100

	.elftype	@"ET_EXEC"


//--------------------- .note.nv.tkinfo           --------------------------
	.section	.note.nv.tkinfo,"",@"SHT_NOTE"
	.sectionflags	@"SHF_NOTE_NV_TKINFO"
	.tkinfo
        /*0018*/ 	.word	0x00000002
        /*0030*/ 	.string	""
        /*0030*/ 	.string	"ptxas"
        /*0030*/ 	.string	"Cuda compilation tools, release 13.0, V13.0.88"
        /*0030*/ 	.string	"Build cuda_13.0.r13.0/compiler.36424714_0"
        /*0030*/ 	.string	"-arch sm_100 -m 64 "



//--------------------- .note.nv.cuinfo           --------------------------
	.section	.note.nv.cuinfo,"",@"SHT_NOTE"
	.sectionflags	@"SHF_NOTE_NV_CUINFO"
        /*0018*/ 	.short	0x0002
        /*001a*/ 	.short	0x0064
        /*001c*/ 	.short	0x0082
	.zero		2


//--------------------- .nv.info                  --------------------------
	.section	.nv.info,"",@"SHT_CUDA_INFO"
	.align	4


	//----- nvinfo : EIATTR_REGCOUNT
	.align		4
        /*0000*/ 	.byte	0x04, 0x2f
        /*0002*/ 	.short	(.L_41 - .L_40)
	.align		4
.L_40:
        /*0004*/ 	.word	index@(_Z13processBlocksP11BlockOfGridiPf)
        /*0008*/ 	.word	0x00000010


	//----- nvinfo : EIATTR_FRAME_SIZE
	.align		4
.L_41:
        /*000c*/ 	.byte	0x04, 0x11
        /*000e*/ 	.short	(.L_43 - .L_42)
	.align		4
.L_42:
        /*0010*/ 	.word	index@(_Z13processBlocksP11BlockOfGridiPf)
        /*0014*/ 	.word	0x00000000


	//----- nvinfo : EIATTR_REGCOUNT
	.align		4
.L_43:
        /*0018*/ 	.byte	0x04, 0x2f
        /*001a*/ 	.short	(.L_45 - .L_44)
	.align		4
.L_44:
        /*001c*/ 	.word	index@(_ZN3cub18CUB_300001_SM_10006detail11EmptyKernelIvEEvv)
        /*0020*/ 	.word	0x00000004


	//----- nvinfo : EIATTR_FRAME_SIZE
	.align		4
.L_45:
        /*0024*/ 	.byte	0x04, 0x11
        /*0026*/ 	.short	(.L_47 - .L_46)
	.align		4
.L_46:
        /*0028*/ 	.word	index@(_ZN3cub18CUB_300001_SM_10006detail11EmptyKernelIvEEvv)
        /*002c*/ 	.word	0x00000000


	//----- nvinfo : EIATTR_MIN_STACK_SIZE
	.align		4
.L_47:
        /*0030*/ 	.byte	0x04, 0x12
        /*0032*/ 	.short	(.L_49 - .L_48)
	.align		4
.L_48:
        /*0034*/ 	.word	index@(_ZN3cub18CUB_300001_SM_10006detail11EmptyKernelIvEEvv)
        /*0038*/ 	.word	0x00000000


	//----- nvinfo : EIATTR_MIN_STACK_SIZE
	.align		4
.L_49:
        /*003c*/ 	.byte	0x04, 0x12
        /*003e*/ 	.short	(.L_51 - .L_50)
	.align		4
.L_50:
        /*0040*/ 	.word	index@(_Z13processBlocksP11BlockOfGridiPf)
        /*0044*/ 	.word	0x00000000
.L_51:


//--------------------- .nv.compat                --------------------------
	.section	.nv.compat,"",@"SHT_CUDA_COMPAT_INFO"
	.align	4
        /*0000*/ 	.byte	0x02, 0x09, 0x00, 0x00, 0x02, 0x02, 0x01, 0x00, 0x02, 0x05, 0x05, 0x00, 0x03, 0x07, 0x01, 0x01
        /*0010*/ 	.byte	0x02, 0x03, 0x00, 0x00, 0x02, 0x06, 0x01, 0x00, 0x04, 0x0b, 0x08, 0x00, 0x09, 0x00, 0x00, 0x00
        /*0020*/ 	.byte	0x00, 0x00, 0x00, 0x00


//--------------------- .nv.info._ZN3cub18CUB_300001_SM_10006detail11EmptyKernelIvEEvv --------------------------
	.section	.nv.info._ZN3cub18CUB_300001_SM_10006detail11EmptyKernelIvEEvv,"",@"SHT_CUDA_INFO"
	.sectionflags	@""
	.align	4


	//----- nvinfo : EIATTR_CUDA_API_VERSION
	.align		4
        /*0000*/ 	.byte	0x04, 0x37
        /*0002*/ 	.short	(.L_53 - .L_52)
.L_52:
        /*0004*/ 	.word	0x00000082


	//----- nvinfo : EIATTR_SPARSE_MMA_MASK
	.align		4
.L_53:
        /*0008*/ 	.byte	0x03, 0x50
        /*000a*/ 	.short	0x0000


	//----- nvinfo : EIATTR_MAXREG_COUNT
	.align		4
        /*000c*/ 	.byte	0x03, 0x1b
        /*000e*/ 	.short	0x00ff


	//----- nvinfo : EIATTR_MERCURY_ISA_VERSION
	.align		4
        /*0010*/ 	.byte	0x03, 0x5f
        /*0012*/ 	.short	0x0101


	//----- nvinfo : EIATTR_VRC_CTA_INIT_COUNT
	.align		4
        /*0014*/ 	.byte	0x02, 0x4a
	.zero		1
	.zero		1


	//----- nvinfo : EIATTR_EXIT_INSTR_OFFSETS
	.align		4
        /*0018*/ 	.byte	0x04, 0x1c
        /*001a*/ 	.short	(.L_55 - .L_54)


	//   ....[0]....
.L_54:
        /*001c*/ 	.word	0x00000010


	//----- nvinfo : EIATTR_SW_WAR
	.align		4
.L_55:
        /*0020*/ 	.byte	0x04, 0x36
        /*0022*/ 	.short	(.L_57 - .L_56)
.L_56:
        /*0024*/ 	.word	0x00000008
.L_57:


//--------------------- .nv.info._Z13processBlocksP11BlockOfGridiPf --------------------------
	.section	.nv.info._Z13processBlocksP11BlockOfGridiPf,"",@"SHT_CUDA_INFO"
	.sectionflags	@""
	.align	4


	//----- nvinfo : EIATTR_CUDA_API_VERSION
	.align		4
        /*0000*/ 	.byte	0x04, 0x37
        /*0002*/ 	.short	(.L_59 - .L_58)
.L_58:
        /*0004*/ 	.word	0x00000082


	//----- nvinfo : EIATTR_KPARAM_INFO
	.align		4
.L_59:
        /*0008*/ 	.byte	0x04, 0x17
        /*000a*/ 	.short	(.L_61 - .L_60)
.L_60:
        /*000c*/ 	.word	0x00000000
        /*0010*/ 	.short	0x0002
        /*0012*/ 	.short	0x0010
        /*0014*/ 	.byte	0x00, 0xf5, 0x21, 0x00


	//----- nvinfo : EIATTR_KPARAM_INFO
	.align		4
.L_61:
        /*0018*/ 	.byte	0x04, 0x17
        /*001a*/ 	.short	(.L_63 - .L_62)
.L_62:
        /*001c*/ 	.word	0x00000000
        /*0020*/ 	.short	0x0001
        /*0022*/ 	.short	0x0008
        /*0024*/ 	.byte	0x00, 0xf0, 0x11, 0x00


	//----- nvinfo : EIATTR_KPARAM_INFO
	.align		4
.L_63:
        /*0028*/ 	.byte	0x04, 0x17
        /*002a*/ 	.short	(.L_65 - .L_64)
.L_64:
        /*002c*/ 	.word	0x00000000
        /*0030*/ 	.short	0x0000
        /*0032*/ 	.short	0x0000
        /*0034*/ 	.byte	0x00, 0xf5, 0x21, 0x00


	//----- nvinfo : EIATTR_SPARSE_MMA_MASK
	.align		4
.L_65:
        /*0038*/ 	.byte	0x03, 0x50
        /*003a*/ 	.short	0x0000


	//----- nvinfo : EIATTR_MAXREG_COUNT
	.align		4
        /*003c*/ 	.byte	0x03, 0x1b
        /*003e*/ 	.short	0x00ff


	//----- nvinfo : EIATTR_MERCURY_ISA_VERSION
	.align		4
        /*0040*/ 	.byte	0x03, 0x5f
        /*0042*/ 	.short	0x0101


	//----- nvinfo : EIATTR_VRC_CTA_INIT_COUNT
	.align		4
        /*0044*/ 	.byte	0x02, 0x4a
	.zero		1
	.zero		1


	//----- nvinfo : EIATTR_EXIT_INSTR_OFFSETS
	.align		4
        /*0048*/ 	.byte	0x04, 0x1c
        /*004a*/ 	.short	(.L_67 - .L_66)


	//   ....[0]....
.L_66:
        /*004c*/ 	.word	0x00000360


	//   ....[1]....
        /*0050*/ 	.word	0x00000540


	//----- nvinfo : EIATTR_CRS_STACK_SIZE
	.align		4
.L_67:
        /*0054*/ 	.byte	0x04, 0x1e
        /*0056*/ 	.short	(.L_69 - .L_68)
.L_68:
        /*0058*/ 	.word	0x00000000


	//----- nvinfo : EIATTR_CBANK_PARAM_SIZE
	.align		4
.L_69:
        /*005c*/ 	.byte	0x03, 0x19
        /*005e*/ 	.short	0x0018


	//----- nvinfo : EIATTR_PARAM_CBANK
	.align		4
        /*0060*/ 	.byte	0x04, 0x0a
        /*0062*/ 	.short	(.L_71 - .L_70)
	.align		4
.L_70:
        /*0064*/ 	.word	index@(.nv.constant0._Z13processBlocksP11BlockOfGridiPf)
        /*0068*/ 	.short	0x0380
        /*006a*/ 	.short	0x0018


	//----- nvinfo : EIATTR_SW_WAR
	.align		4
.L_71:
        /*006c*/ 	.byte	0x04, 0x36
        /*006e*/ 	.short	(.L_73 - .L_72)
.L_72:
        /*0070*/ 	.word	0x00000008
.L_73:


//--------------------- .nv.callgraph             --------------------------
	.section	.nv.callgraph,"",@"SHT_CUDA_CALLGRAPH"
	.align	4
	.sectionentsize	8
	.align		4
        /*0000*/ 	.word	0x00000000
	.align		4
        /*0004*/ 	.word	0xffffffff
	.align		4
        /*0008*/ 	.word	0x00000000
	.align		4
        /*000c*/ 	.word	0xfffffffe
	.align		4
        /*0010*/ 	.word	0x00000000
	.align		4
        /*0014*/ 	.word	0xfffffffd
	.align		4
        /*0018*/ 	.word	0x00000000
	.align		4
        /*001c*/ 	.word	0xfffffffc


//--------------------- .nv.constant4             --------------------------
	.section	.nv.constant4,"a",@progbits
	.align	8
	.align		8
.nv.constant4:
        /*0000*/ 	.dword	_ZN34_INTERNAL_b394dff3_4_k_cu_1b1cd9604cuda3std3__45__cpo5beginE
	.align		8
        /*0008*/ 	.dword	_ZN34_INTERNAL_b394dff3_4_k_cu_1b1cd9604cuda3std3__45__cpo3endE
	.align		8
        /*0010*/ 	.dword	_ZN34_INTERNAL_b394dff3_4_k_cu_1b1cd9604cuda3std3__45__cpo6cbeginE
	.align		8
        /*0018*/ 	.dword	_ZN34_INTERNAL_b394dff3_4_k_cu_1b1cd9604cuda3std3__45__cpo4cendE
	.align		8
        /*0020*/ 	.dword	_ZN34_INTERNAL_b394dff3_4_k_cu_1b1cd9604cuda3std3__45__cpo6rbeginE
	.align		8
        /*0028*/ 	.dword	_ZN34_INTERNAL_b394dff3_4_k_cu_1b1cd9604cuda3std3__45__cpo4rendE
	.align		8
        /*0030*/ 	.dword	_ZN34_INTERNAL_b394dff3_4_k_cu_1b1cd9604cuda3std3__45__cpo7crbeginE
	.align		8
        /*0038*/ 	.dword	_ZN34_INTERNAL_b394dff3_4_k_cu_1b1cd9604cuda3std3__45__cpo5crendE
	.align		8
        /*0040*/ 	.dword	_ZN34_INTERNAL_b394dff3_4_k_cu_1b1cd9604cuda3std3__436_GLOBAL__N__b394dff3_4_k_cu_1b1cd9606ignoreE
	.align		8
        /*0048*/ 	.dword	_ZN34_INTERNAL_b394dff3_4_k_cu_1b1cd9604cuda3std3__419piecewise_constructE
	.align		8
        /*0050*/ 	.dword	_ZN34_INTERNAL_b394dff3_4_k_cu_1b1cd9604cuda3std3__48in_placeE
	.align		8
        /*0058*/ 	.dword	_ZN34_INTERNAL_b394dff3_4_k_cu_1b1cd9604cuda3std3__420unreachable_sentinelE
	.align		8
        /*0060*/ 	.dword	_ZN34_INTERNAL_b394dff3_4_k_cu_1b1cd9604cuda3std3__47nulloptE
	.align		8
        /*0068*/ 	.dword	_ZN34_INTERNAL_b394dff3_4_k_cu_1b1cd9604cuda3std3__48unexpectE
	.align		8
        /*0070*/ 	.dword	_ZN34_INTERNAL_b394dff3_4_k_cu_1b1cd9604cuda3std6ranges3__45__cpo4swapE
	.align		8
        /*0078*/ 	.dword	_ZN34_INTERNAL_b394dff3_4_k_cu_1b1cd9604cuda3std6ranges3__45__cpo9iter_moveE
	.align		8
        /*0080*/ 	.dword	_ZN34_INTERNAL_b394dff3_4_k_cu_1b1cd9604cuda3std6ranges3__45__cpo5beginE
	.align		8
        /*0088*/ 	.dword	_ZN34_INTERNAL_b394dff3_4_k_cu_1b1cd9604cuda3std6ranges3__45__cpo3endE
	.align		8
        /*0090*/ 	.dword	_ZN34_INTERNAL_b394dff3_4_k_cu_1b1cd9604cuda3std6ranges3__45__cpo6cbeginE
	.align		8
        /*0098*/ 	.dword	_ZN34_INTERNAL_b394dff3_4_k_cu_1b1cd9604cuda3std6ranges3__45__cpo4cendE
	.align		8
        /*00a0*/ 	.dword	_ZN34_INTERNAL_b394dff3_4_k_cu_1b1cd9604cuda3std6ranges3__45__cpo7advanceE
	.align		8
        /*00a8*/ 	.dword	_ZN34_INTERNAL_b394dff3_4_k_cu_1b1cd9604cuda3std6ranges3__45__cpo9iter_swapE
	.align		8
        /*00b0*/ 	.dword	_ZN34_INTERNAL_b394dff3_4_k_cu_1b1cd9604cuda3std6ranges3__45__cpo4nextE
	.align		8
        /*00b8*/ 	.dword	_ZN34_INTERNAL_b394dff3_4_k_cu_1b1cd9604cuda3std6ranges3__45__cpo4prevE
	.align		8
        /*00c0*/ 	.dword	_ZN34_INTERNAL_b394dff3_4_k_cu_1b1cd9604cuda3std6ranges3__45__cpo4dataE
	.align		8
        /*00c8*/ 	.dword	_ZN34_INTERNAL_b394dff3_4_k_cu_1b1cd9604cuda3std6ranges3__45__cpo5cdataE
	.align		8
        /*00d0*/ 	.dword	_ZN34_INTERNAL_b394dff3_4_k_cu_1b1cd9604cuda3std6ranges3__45__cpo4sizeE
	.align		8
        /*00d8*/ 	.dword	_ZN34_INTERNAL_b394dff3_4_k_cu_1b1cd9604cuda3std6ranges3__45__cpo5ssizeE
	.align		8
        /*00e0*/ 	.dword	_ZN34_INTERNAL_b394dff3_4_k_cu_1b1cd9604cuda3std6ranges3__45__cpo8distanceE
	.align		8
        /*00e8*/ 	.dword	_ZN34_INTERNAL_b394dff3_4_k_cu_1b1cd9606thrust24THRUST_300001_SM_1000_NS6system6detail10sequential3seqE
	.align		8
        /*00f0*/ 	.dword	_ZN34_INTERNAL_b394dff3_4_k_cu_1b1cd9606thrust24THRUST_300001_SM_1000_NS12placeholders2_1E
	.align		8
        /*00f8*/ 	.dword	_ZN34_INTERNAL_b394dff3_4_k_cu_1b1cd9606thrust24THRUST_300001_SM_1000_NS12placeholders2_2E
	.align		8
        /*0100*/ 	.dword	_ZN34_INTERNAL_b394dff3_4_k_cu_1b1cd9606thrust24THRUST_300001_SM_1000_NS12placeholders2_3E
	.align		8
        /*0108*/ 	.dword	_ZN34_INTERNAL_b394dff3_4_k_cu_1b1cd9606thrust24THRUST_300001_SM_1000_NS12placeholders2_4E
	.align		8
        /*0110*/ 	.dword	_ZN34_INTERNAL_b394dff3_4_k_cu_1b1cd9606thrust24THRUST_300001_SM_1000_NS12placeholders2_5E
	.align		8
        /*0118*/ 	.dword	_ZN34_INTERNAL_b394dff3_4_k_cu_1b1cd9606thrust24THRUST_300001_SM_1000_NS12placeholders2_6E
	.align		8
        /*0120*/ 	.dword	_ZN34_INTERNAL_b394dff3_4_k_cu_1b1cd9606thrust24THRUST_300001_SM_1000_NS12placeholders2_7E
	.align		8
        /*0128*/ 	.dword	_ZN34_INTERNAL_b394dff3_4_k_cu_1b1cd9606thrust24THRUST_300001_SM_1000_NS12placeholders2_8E
	.align		8
        /*0130*/ 	.dword	_ZN34_INTERNAL_b394dff3_4_k_cu_1b1cd9606thrust24THRUST_300001_SM_1000_NS12placeholders2_9E
	.align		8
        /*0138*/ 	.dword	_ZN34_INTERNAL_b394dff3_4_k_cu_1b1cd9606thrust24THRUST_300001_SM_1000_NS12placeholders3_10E


//--------------------- .text._ZN3cub18CUB_300001_SM_10006detail11EmptyKernelIvEEvv --------------------------
	.section	.text._ZN3cub18CUB_300001_SM_10006detail11EmptyKernelIvEEvv,"ax",@progbits
	.align	128
        .global         _ZN3cub18CUB_300001_SM_10006detail11EmptyKernelIvEEvv
        .type           _ZN3cub18CUB_300001_SM_10006detail11EmptyKernelIvEEvv,@function
        .size           _ZN3cub18CUB_300001_SM_10006detail11EmptyKernelIvEEvv,(.L_x_15 - _ZN3cub18CUB_300001_SM_10006detail11EmptyKernelIvEEvv)
        .other          _ZN3cub18CUB_300001_SM_10006detail11EmptyKernelIvEEvv,@"STO_CUDA_ENTRY STV_DEFAULT"
_ZN3cub18CUB_300001_SM_10006detail11EmptyKernelIvEEvv:
.text._ZN3cub18CUB_300001_SM_10006detail11EmptyKernelIvEEvv:
[----:B------:R-:W-:Y:S01]  /*0000*/  LDC R1, c[0x0][0x37c] ;  /* 0x0000df00ff017b82 */ /* 0x000fe20000000800 */
[----:B------:R-:W-:Y:S05]  /*0010*/  EXIT ;  /* 0x000000000000794d */ /* 0x000fea0003800000 */
.L_x_0:
[----:B------:R-:W-:-:S00]  /*0020*/  BRA `(.L_x_0) ;  /* 0xfffffffc00fc7947 */ /* 0x000fc0000383ffff */
[----:B------:R-:W-:-:S00]  /*0030*/  NOP ;  /* 0x0000000000007918 */ /* 0x000fc00000000000 */
        /* <DEDUP_REMOVED lines=12> */
.L_x_15:


//--------------------- .text._Z13processBlocksP11BlockOfGridiPf --------------------------
	.section	.text._Z13processBlocksP11BlockOfGridiPf,"ax",@progbits
	.align	128
        .global         _Z13processBlocksP11BlockOfGridiPf
        .type           _Z13processBlocksP11BlockOfGridiPf,@function
        .size           _Z13processBlocksP11BlockOfGridiPf,(.L_x_16 - _Z13processBlocksP11BlockOfGridiPf)
        .other          _Z13processBlocksP11BlockOfGridiPf,@"STO_CUDA_ENTRY STV_DEFAULT"
_Z13processBlocksP11BlockOfGridiPf:
.text._Z13processBlocksP11BlockOfGridiPf:
[----:B------:R-:W-:Y:S01]  /*0000*/  LDC R1, c[0x0][0x37c] ;  /* 0x0000df00ff017b82 */ /* 0x000fe20000000800 */
[----:B------:R-:W0:Y:S01]  /*0010*/  S2R R5, SR_TID.X ;  /* 0x0000000000057919 */ /* 0x000e220000002100 */
[----:B------:R-:W0:Y:S06]  /*0020*/  LDCU UR6, c[0x0][0x388] ;  /* 0x00007100ff0677ac */ /* 0x000e2c0008000800 */
[----:B------:R-:W1:Y:S01]  /*0030*/  LDC.64 R2, c[0x0][0x380] ;  /* 0x0000e000ff027b82 */ /* 0x000e620000000a00 */
[----:B------:R-:W-:Y:S01]  /*0040*/  BSSY.RECONVERGENT B0, `(.L_x_1) ;  /* 0x0000030000007945 */ /* 0x000fe20003800200 */
[----:B------:R-:W2:Y:S01]  /*0050*/  LDCU.64 UR4, c[0x0][0x358] ;  /* 0x00006b00ff0477ac */ /* 0x000ea20008000a00 */
[C---:B0-----:R-:W-:Y:S01]  /*0060*/  ISETP.GE.AND P0, PT, R5.reuse, UR6, PT ;  /* 0x0000000605007c0c */ /* 0x041fe2000bf06270 */
[----:B-1----:R-:W-:-:S12]  /*0070*/  IMAD.WIDE.U32 R2, R5, 0x20, R2 ;  /* 0x0000002005027825 */ /* 0x002fd800078e0002 */
[----:B--2---:R-:W-:Y:S05]  /*0080*/  @!P0 BRA `(.L_x_2) ;  /* 0x00000000000c8947 */ /* 0x004fea0003800000 */
[----:B------:R-:W2:Y:S02]  /*0090*/  LDG.E.64 R4, desc[UR4][R2.64] ;  /* 0x0000000402047981 */ /* 0x000ea4000c1e1b00 */
[----:B--2---:R-:W-:Y:S01]  /*00a0*/  MOV R9, R5 ;  /* 0x0000000500097202 */ /* 0x004fe20000000f00 */
[----:B------:R-:W-:Y:S06]  /*00b0*/  BRA `(.L_x_3) ;  /* 0x0000000000a07947 */ /* 0x000fec0003800000 */
.L_x_2:
[----:B------:R-:W2:Y:S02]  /*00c0*/  LDG.E.64 R8, desc[UR4][R2.64] ;  /* 0x0000000402087981 */ /* 0x000ea4000c1e1b00 */
[----:B--2---:R-:W-:Y:S01]  /*00d0*/  IMAD.MOV.U32 R4, RZ, RZ, R8 ;  /* 0x000000ffff047224 */ /* 0x004fe200078e0008 */
[----:B------:R-:W-:-:S04]  /*00e0*/  MOV R5, R9 ;  /* 0x0000000900057202 */ /* 0x000fc80000000f00 */
[----:B------:R-:W-:-:S13]  /*00f0*/  ISETP.GT.AND P0, PT, R9, R4, PT ;  /* 0x000000040900720c */ /* 0x000fda0003f04270 */
[----:B------:R-:W-:Y:S05]  /*0100*/  @!P0 BRA `(.L_x_3) ;  /* 0x00000000008c8947 */ /* 0x000fea0003800000 */
[----:B------:R-:W2:Y:S01]  /*0110*/  LDG.E.64 R10, desc[UR4][R2.64+0x8] ;  /* 0x00000804020a7981 */ /* 0x000ea2000c1e1b00 */
[----:B------:R-:W-:Y:S01]  /*0120*/  IMAD.MOV.U32 R0, RZ, RZ, RZ ;  /* 0x000000ffff007224 */ /* 0x000fe200078e00ff */
[----:B--2---:R-:W-:-:S07]  /*0130*/  MOV R8, R10 ;  /* 0x0000000a00087202 */ /* 0x004fce0000000f00 */
.L_x_8:
[----:B------:R-:W-:Y:S01]  /*0140*/  ISETP.GT.AND P0, PT, R11, R8, PT ;  /* 0x000000080b00720c */ /* 0x000fe20003f04270 */
[----:B------:R-:W-:-:S12]  /*0150*/  BSSY.RECONVERGENT B1, `(.L_x_4) ;  /* 0x000001a000017945 */ /* 0x000fd80003800200 */
[----:B------:R-:W-:Y:S05]  /*0160*/  @!P0 BRA `(.L_x_5) ;  /* 0x0000000000608947 */ /* 0x000fea0003800000 */
[----:B------:R-:W-:Y:S01]  /*0170*/  BSSY.RECONVERGENT B2, `(.L_x_6) ;  /* 0x0000014000027945 */ /* 0x000fe20003800200 */
[----:B------:R-:W-:-:S07]  /*0180*/  IMAD.MOV.U32 R11, RZ, RZ, RZ ;  /* 0x000000ffff0b7224 */ /* 0x000fce00078e00ff */
.L_x_7:
[----:B------:R-:W2:Y:S01]  /*0190*/  LDG.E R7, desc[UR4][R2.64] ;  /* 0x0000000402077981 */ /* 0x000ea2000c1e1900 */
[----:B------:R-:W0:Y:S01]  /*01a0*/  LDC.64 R4, c[0x0][0x390] ;  /* 0x0000e400ff047b82 */ /* 0x000e220000000a00 */
[----:B------:R-:W-:Y:S01]  /*01b0*/  IADD3 R8, PT, PT, R11, R8, RZ ;  /* 0x000000080b087210 */ /* 0x000fe20007ffe0ff */
[----:B--2---:R-:W-:-:S04]  /*01c0*/  IMAD.IADD R7, R7, 0x1, R0 ;  /* 0x0000000107077824 */ /* 0x004fc800078e0200 */
[----:B------:R-:W-:Y:S02]  /*01d0*/  IMAD R7, R7, 0x64, R8 ;  /* 0x0000006407077824 */ /* 0x000fe400078e0208 */
[----:B------:R-:W2:Y:S02]  /*01e0*/  LDG.E R8, desc[UR4][R2.64+0x10] ;  /* 0x0000100402087981 */ /* 0x000ea4000c1e1900 */
[----:B0-----:R-:W-:Y:S02]  /*01f0*/  IMAD.WIDE R4, R7, 0x4, R4 ;  /* 0x0000000407047825 */ /* 0x001fe400078e0204 */
[----:B------:R-:W3:Y:S04]  /*0200*/  LDG.E.64 R6, desc[UR4][R2.64+0x18] ;  /* 0x0000180402067981 */ /* 0x000ee8000c1e1b00 */
[----:B------:R-:W4:Y:S01]  /*0210*/  LDG.E R4, desc[UR4][R4.64] ;  /* 0x0000000404047981 */ /* 0x000f22000c1e1900 */
[----:B--2---:R-:W-:-:S04]  /*0220*/  IMAD R9, R8, R0, R11 ;  /* 0x0000000008097224 */ /* 0x004fc800078e020b */
[----:B---3--:R-:W-:-:S04]  /*0230*/  IMAD.WIDE R6, R9, 0x4, R6 ;  /* 0x0000000409067825 */ /* 0x008fc800078e0206 */
[----:B----4-:R-:W-:-:S05]  /*0240*/  FADD R13, R4, 1 ;  /* 0x3f800000040d7421 */ /* 0x010fca0000000000 */
[----:B------:R0:W-:Y:S04]  /*0250*/  STG.E desc[UR4][R6.64], R13 ;  /* 0x0000000d06007986 */ /* 0x0001e8000c101904 */
[----:B------:R-:W2:Y:S01]  /*0260*/  LDG.E.64 R8, desc[UR4][R2.64+0x8] ;  /* 0x0000080402087981 */ /* 0x000ea2000c1e1b00 */
[----:B------:R-:W-:Y:S01]  /*0270*/  IADD3 R11, PT, PT, R11, 0x1, RZ ;  /* 0x000000010b0b7810 */ /* 0x000fe20007ffe0ff */
[----:B--2---:R-:W-:-:S05]  /*0280*/  IMAD.IADD R10, R9, 0x1, -R8 ;  /* 0x00000001090a7824 */ /* 0x004fca00078e0a08 */
[----:B------:R-:W-:-:S13]  /*0290*/  ISETP.GE.AND P0, PT, R11, R10, PT ;  /* 0x0000000a0b00720c */ /* 0x000fda0003f06270 */
[----:B0-----:R-:W-:Y:S05]  /*02a0*/  @!P0 BRA `(.L_x_7) ;  /* 0xfffffffc00b88947 */ /* 0x001fea000383ffff */
[----:B------:R-:W-:Y:S05]  /*02b0*/  BSYNC.RECONVERGENT B2 ;  /* 0x0000000000027941 */ /* 0x000fea0003800200 */
.L_x_6:
[----:B------:R-:W2:Y:S01]  /*02c0*/  LDG.E.64 R4, desc[UR4][R2.64] ;  /* 0x0000000402047981 */ /* 0x000ea2000c1e1b00 */
[----:B------:R-:W-:Y:S01]  /*02d0*/  MOV R11, R9 ;  /* 0x00000009000b7202 */ /* 0x000fe20000000f00 */
[----:B--2---:R-:W-:-:S07]  /*02e0*/  IMAD.MOV.U32 R9, RZ, RZ, R5 ;  /* 0x000000ffff097224 */ /* 0x004fce00078e0005 */
.L_x_5:
[----:B------:R-:W-:Y:S05]  /*02f0*/  BSYNC.RECONVERGENT B1 ;  /* 0x0000000000017941 */ /* 0x000fea0003800200 */
.L_x_4:
[----:B------:R-:W-:Y:S01]  /*0300*/  IMAD.IADD R7, R5, 0x1, -R4 ;  /* 0x0000000105077824 */ /* 0x000fe200078e0a04 */
[----:B------:R-:W-:-:S04]  /*0310*/  IADD3 R0, PT, PT, R0, 0x1, RZ ;  /* 0x0000000100007810 */ /* 0x000fc80007ffe0ff */
[----:B------:R-:W-:-:S13]  /*0320*/  ISETP.GE.AND P0, PT, R0, R7, PT ;  /* 0x000000070000720c */ /* 0x000fda0003f06270 */
[----:B------:R-:W-:Y:S05]  /*0330*/  @!P0 BRA `(.L_x_8) ;  /* 0xfffffffc00808947 */ /* 0x000fea000383ffff */
.L_x_3:
[----:B------:R-:W-:Y:S05]  /*0340*/  BSYNC.RECONVERGENT B0 ;  /* 0x0000000000007941 */ /* 0x000fea0003800200 */
.L_x_1:
[----:B------:R-:W-:-:S13]  /*0350*/  ISETP.GE.AND P0, PT, R4, R5, PT ;  /* 0x000000050400720c */ /* 0x000fda0003f06270 */
[----:B------:R-:W-:Y:S05]  /*0360*/  @P0 EXIT ;  /* 0x000000000000094d */ /* 0x000fea0003800000 */
[----:B------:R0:W5:Y:S02]  /*0370*/  LDG.E R0, desc[UR4][R2.64+0xc] ;  /* 0x00000c0402007981 */ /* 0x000164000c1e1900 */
.L_x_13:
[----:B------:R-:W2:Y:S01]  /*0380*/  LDG.E R5, desc[UR4][R2.64+0x8] ;  /* 0x0000080402057981 */ /* 0x000ea2000c1e1900 */
[----:B------:R-:W-:Y:S01]  /*0390*/  BSSY.RECONVERGENT B0, `(.L_x_9) ;  /* 0x0000017000007945 */ /* 0x000fe20003800200 */
[----:B--2--5:R-:W-:-:S13]  /*03a0*/  ISETP.GE.AND P0, PT, R5, R0, PT ;  /* 0x000000000500720c */ /* 0x024fda0003f06270 */
[----:B-1----:R-:W-:Y:S05]  /*03b0*/  @P0 BRA `(.L_x_10) ;  /* 0x0000000000500947 */ /* 0x002fea0003800000 */
[----:B------:R-:W-:Y:S01]  /*03c0*/  BSSY.RECONVERGENT B1, `(.L_x_11) ;  /* 0x0000012000017945 */ /* 0x000fe20003800200 */
.L_x_12:
[----:B------:R-:W2:Y:S04]  /*03d0*/  LDG.E R9, desc[UR4][R2.64] ;  /* 0x0000000402097981 */ /* 0x000ea8000c1e1900 */
[----:B------:R-:W3:Y:S04]  /*03e0*/  LDG.E R8, desc[UR4][R2.64+0x8] ;  /* 0x0000080402087981 */ /* 0x000ee8000c1e1900 */
[----:B------:R-:W4:Y:S04]  /*03f0*/  LDG.E R0, desc[UR4][R2.64+0x10] ;  /* 0x0000100402007981 */ /* 0x000f28000c1e1900 */
[----:B------:R-:W5:Y:S01]  /*0400*/  LDG.E.64 R6, desc[UR4][R2.64+0x18] ;  /* 0x0000180402067981 */ /* 0x000f62000c1e1b00 */
[----:B--2---:R-:W-:Y:S01]  /*0410*/  IADD3 R9, PT, PT, -R9, R4, RZ ;  /* 0x0000000409097210 */ /* 0x004fe20007ffe1ff */
[----:B---3--:R-:W-:-:S04]  /*0420*/  IMAD.IADD R8, R5, 0x1, -R8 ;  /* 0x0000000105087824 */ /* 0x008fc800078e0a08 */
[----:B----4-:R-:W-:-:S04]  /*0430*/  IMAD R9, R9, R0, R8 ;  /* 0x0000000009097224 */ /* 0x010fc800078e0208 */
[----:B-----5:R-:W-:Y:S02]  /*0440*/  IMAD.WIDE R6, R9, 0x4, R6 ;  /* 0x0000000409067825 */ /* 0x020fe400078e0206 */
[----:B------:R-:W1:Y:S04]  /*0450*/  LDC.64 R8, c[0x0][0x390] ;  /* 0x0000e400ff087b82 */ /* 0x000e680000000a00 */
[----:B------:R-:W2:Y:S01]  /*0460*/  LDG.E R7, desc[UR4][R6.64] ;  /* 0x0000000406077981 */ /* 0x000ea2000c1e1900 */
[----:B------:R-:W-:-:S04]  /*0470*/  IMAD R11, R4, 0x64, R5 ;  /* 0x00000064040b7824 */ /* 0x000fc800078e0205 */
[----:B-1----:R-:W-:-:S05]  /*0480*/  IMAD.WIDE R8, R11, 0x4, R8 ;  /* 0x000000040b087825 */ /* 0x002fca00078e0208 */
[----:B--2---:R1:W-:Y:S04]  /*0490*/  STG.E desc[UR4][R8.64], R7 ;  /* 0x0000000708007986 */ /* 0x0043e8000c101904 */
[----:B------:R-:W2:Y:S01]  /*04a0*/  LDG.E R0, desc[UR4][R2.64+0xc] ;  /* 0x00000c0402007981 */ /* 0x000ea2000c1e1900 */
[----:B------:R-:W-:-:S04]  /*04b0*/  IADD3 R5, PT, PT, R5, 0x1, RZ ;  /* 0x0000000105057810 */ /* 0x000fc80007ffe0ff */
[----:B--2---:R-:W-:-:S13]  /*04c0*/  ISETP.GE.AND P0, PT, R5, R0, PT ;  /* 0x000000000500720c */ /* 0x004fda0003f06270 */
[----:B-1----:R-:W-:Y:S05]  /*04d0*/  @!P0 BRA `(.L_x_12) ;  /* 0xfffffffc00bc8947 */ /* 0x002fea000383ffff */
[----:B------:R-:W-:Y:S05]  /*04e0*/  BSYNC.RECONVERGENT B1 ;  /* 0x0000000000017941 */ /* 0x000fea0003800200 */
.L_x_11:
[----:B------:R1:W5:Y:S02]  /*04f0*/  LDG.E R9, desc[UR4][R2.64+0x4] ;  /* 0x0000040402097981 */ /* 0x000364000c1e1900 */
.L_x_10:
[----:B------:R-:W-:Y:S05]  /*0500*/  BSYNC.RECONVERGENT B0 ;  /* 0x0000000000007941 */ /* 0x000fea0003800200 */
.L_x_9:
[----:B------:R-:W-:-:S04]  /*0510*/  IADD3 R4, PT, PT, R4, 0x1, RZ ;  /* 0x0000000104047810 */ /* 0x000fc80007ffe0ff */
[----:B-----5:R-:W-:-:S13]  /*0520*/  ISETP.GE.AND P0, PT, R4, R9, PT ;  /* 0x000000090400720c */ /* 0x020fda0003f06270 */
[----:B------:R-:W-:Y:S05]  /*0530*/  @!P0 BRA `(.L_x_13) ;  /* 0xfffffffc00908947 */ /* 0x000fea000383ffff */
[----:B------:R-:W-:Y:S05]  /*0540*/  EXIT ;  /* 0x000000000000794d */ /* 0x000fea0003800000 */
.L_x_14:
        /* <DEDUP_REMOVED lines=11> */
.L_x_16:


//--------------------- .nv.shared.reserved.0     --------------------------
	.section	.nv.shared.reserved.0,"aw",@nobits
	.weak		__nv_reservedSMEM_offset_0_alias
	.size		__nv_reservedSMEM_offset_0_alias, 0, 64
	.other		__nv_reservedSMEM_offset_0_alias,@"STO_CUDA_RESERVED_SHARED STV_DEFAULT"
__nv_reservedSMEM_offset_0_alias:
	.zero		0
	.zero		64


//--------------------- .nv.global                --------------------------
	.section	.nv.global,"aw",@nobits
.nv.global:
	.type		_ZN34_INTERNAL_b394dff3_4_k_cu_1b1cd9606thrust24THRUST_300001_SM_1000_NS12placeholders2_5E,@object
	.size		_ZN34_INTERNAL_b394dff3_4_k_cu_1b1cd9606thrust24THRUST_300001_SM_1000_NS12placeholders2_5E,(_ZN34_INTERNAL_b394dff3_4_k_cu_1b1cd9604cuda3std3__45__cpo6cbeginE - _ZN34_INTERNAL_b394dff3_4_k_cu_1b1cd9606thrust24THRUST_300001_SM_1000_NS12placeholders2_5E)
_ZN34_INTERNAL_b394dff3_4_k_cu_1b1cd9606thrust24THRUST_300001_SM_1000_NS12placeholders2_5E:
	.zero		1
	.type		_ZN34_INTERNAL_b394dff3_4_k_cu_1b1cd9604cuda3std3__45__cpo6cbeginE,@object
	.size		_ZN34_INTERNAL_b394dff3_4_k_cu_1b1cd9604cuda3std3__45__cpo6cbeginE,(_ZN34_INTERNAL_b394dff3_4_k_cu_1b1cd9604cuda3std6ranges3__45__cpo6cbeginE - _ZN34_INTERNAL_b394dff3_4_k_cu_1b1cd9604cuda3std3__45__cpo6cbeginE)
_ZN34_INTERNAL_b394dff3_4_k_cu_1b1cd9604cuda3std3__45__cpo6cbeginE:
	.zero		1
	.type		_ZN34_INTERNAL_b394dff3_4_k_cu_1b1cd9604cuda3std6ranges3__45__cpo6cbeginE,@object
	.size		_ZN34_INTERNAL_b394dff3_4_k_cu_1b1cd9604cuda3std6ranges3__45__cpo6cbeginE,(_ZN34_INTERNAL_b394dff3_4_k_cu_1b1cd9604cuda3std3__48in_placeE - _ZN34_INTERNAL_b394dff3_4_k_cu_1b1cd9604cuda3std6ranges3__45__cpo6cbeginE)
_ZN34_INTERNAL_b394dff3_4_k_cu_1b1cd9604cuda3std6ranges3__45__cpo6cbeginE:
	.zero		1
	.type		_ZN34_INTERNAL_b394dff3_4_k_cu_1b1cd9604cuda3std3__48in_placeE,@object
	.size		_ZN34_INTERNAL_b394dff3_4_k_cu_1b1cd9604cuda3std3__48in_placeE,(_ZN34_INTERNAL_b394dff3_4_k_cu_1b1cd9604cuda3std6ranges3__45__cpo4sizeE - _ZN34_INTERNAL_b394dff3_4_k_cu_1b1cd9604cuda3std3__48in_placeE)
_ZN34_INTERNAL_b394dff3_4_k_cu_1b1cd9604cuda3std3__48in_placeE:
	.zero		1
	.type		_ZN34_INTERNAL_b394dff3_4_k_cu_1b1cd9604cuda3std6ranges3__45__cpo4sizeE,@object
	.size		_ZN34_INTERNAL_b394dff3_4_k_cu_1b1cd9604cuda3std6ranges3__45__cpo4sizeE,(_ZN34_INTERNAL_b394dff3_4_k_cu_1b1cd9606thrust24THRUST_300001_SM_1000_NS12placeholders2_9E - _ZN34_INTERNAL_b394dff3_4_k_cu_1b1cd9604cuda3std6ranges3__45__cpo4sizeE)
_ZN34_INTERNAL_b394dff3_4_k_cu_1b1cd9604cuda3std6ranges3__45__cpo4sizeE:
	.zero		1
	.type		_ZN34_INTERNAL_b394dff3_4_k_cu_1b1cd9606thrust24THRUST_300001_SM_1000_NS12placeholders2_9E,@object
	.size		_ZN34_INTERNAL_b394dff3_4_k_cu_1b1cd9606thrust24THRUST_300001_SM_1000_NS12placeholders2_9E,(_ZN34_INTERNAL_b394dff3_4_k_cu_1b1cd9604cuda3std3__45__cpo7crbeginE - _ZN34_INTERNAL_b394dff3_4_k_cu_1b1cd9606thrust24THRUST_300001_SM_1000_NS12placeholders2_9E)
_ZN34_INTERNAL_b394dff3_4_k_cu_1b1cd9606thrust24THRUST_300001_SM_1000_NS12placeholders2_9E:
	.zero		1
	.type		_ZN34_INTERNAL_b394dff3_4_k_cu_1b1cd9604cuda3std3__45__cpo7crbeginE,@object
	.size		_ZN34_INTERNAL_b394dff3_4_k_cu_1b1cd9604cuda3std3__45__cpo7crbeginE,(_ZN34_INTERNAL_b394dff3_4_k_cu_1b1cd9604cuda3std6ranges3__45__cpo4nextE - _ZN34_INTERNAL_b394dff3_4_k_cu_1b1cd9604cuda3std3__45__cpo7crbeginE)
_ZN34_INTERNAL_b394dff3_4_k_cu_1b1cd9604cuda3std3__45__cpo7crbeginE:
	.zero		1
	.type		_ZN34_INTERNAL_b394dff3_4_k_cu_1b1cd9604cuda3std6ranges3__45__cpo4nextE,@object
	.size		_ZN34_INTERNAL_b394dff3_4_k_cu_1b1cd9604cuda3std6ranges3__45__cpo4nextE,(_ZN34_INTERNAL_b394dff3_4_k_cu_1b1cd9604cuda3std6ranges3__45__cpo4swapE - _ZN34_INTERNAL_b394dff3_4_k_cu_1b1cd9604cuda3std6ranges3__45__cpo4nextE)
_ZN34_INTERNAL_b394dff3_4_k_cu_1b1cd9604cuda3std6ranges3__45__cpo4nextE:
	.zero		1
	.type		_ZN34_INTERNAL_b394dff3_4_k_cu_1b1cd9604cuda3std6ranges3__45__cpo4swapE,@object
	.size		_ZN34_INTERNAL_b394dff3_4_k_cu_1b1cd9604cuda3std6ranges3__45__cpo4swapE,(_ZN34_INTERNAL_b394dff3_4_k_cu_1b1cd9606thrust24THRUST_300001_SM_1000_NS12placeholders2_1E - _ZN34_INTERNAL_b394dff3_4_k_cu_1b1cd9604cuda3std6ranges3__45__cpo4swapE)
_ZN34_INTERNAL_b394dff3_4_k_cu_1b1cd9604cuda3std6ranges3__45__cpo4swapE:
	.zero		1
	.type		_ZN34_INTERNAL_b394dff3_4_k_cu_1b1cd9606thrust24THRUST_300001_SM_1000_NS12placeholders2_1E,@object
	.size		_ZN34_INTERNAL_b394dff3_4_k_cu_1b1cd9606thrust24THRUST_300001_SM_1000_NS12placeholders2_1E,(_ZN34_INTERNAL_b394dff3_4_k_cu_1b1cd9606thrust24THRUST_300001_SM_1000_NS12placeholders2_3E - _ZN34_INTERNAL_b394dff3_4_k_cu_1b1cd9606thrust24THRUST_300001_SM_1000_NS12placeholders2_1E)
_ZN34_INTERNAL_b394dff3_4_k_cu_1b1cd9606thrust24THRUST_300001_SM_1000_NS12placeholders2_1E:
	.zero		1
	.type		_ZN34_INTERNAL_b394dff3_4_k_cu_1b1cd9606thrust24THRUST_300001_SM_1000_NS12placeholders2_3E,@object
	.size		_ZN34_INTERNAL_b394dff3_4_k_cu_1b1cd9606thrust24THRUST_300001_SM_1000_NS12placeholders2_3E,(_ZN34_INTERNAL_b394dff3_4_k_cu_1b1cd9604cuda3std3__45__cpo5beginE - _ZN34_INTERNAL_b394dff3_4_k_cu_1b1cd9606thrust24THRUST_300001_SM_1000_NS12placeholders2_3E)
_ZN34_INTERNAL_b394dff3_4_k_cu_1b1cd9606thrust24THRUST_300001_SM_1000_NS12placeholders2_3E:
	.zero		1
	.type		_ZN34_INTERNAL_b394dff3_4_k_cu_1b1cd9604cuda3std3__45__cpo5beginE,@object
	.size		_ZN34_INTERNAL_b394dff3_4_k_cu_1b1cd9604cuda3std3__45__cpo5beginE,(_ZN34_INTERNAL_b394dff3_4_k_cu_1b1cd9604cuda3std6ranges3__45__cpo5beginE - _ZN34_INTERNAL_b394dff3_4_k_cu_1b1cd9604cuda3std3__45__cpo5beginE)
_ZN34_INTERNAL_b394dff3_4_k_cu_1b1cd9604cuda3std3__45__cpo5beginE:
	.zero		1
	.type		_ZN34_INTERNAL_b394dff3_4_k_cu_1b1cd9604cuda3std6ranges3__45__cpo5beginE,@object
	.size		_ZN34_INTERNAL_b394dff3_4_k_cu_1b1cd9604cuda3std6ranges3__45__cpo5beginE,(_ZN34_INTERNAL_b394dff3_4_k_cu_1b1cd9604cuda3std3__436_GLOBAL__N__b394dff3_4_k_cu_1b1cd9606ignoreE - _ZN34_INTERNAL_b394dff3_4_k_cu_1b1cd9604cuda3std6ranges3__45__cpo5beginE)
_ZN34_INTERNAL_b394dff3_4_k_cu_1b1cd9604cuda3std6ranges3__45__cpo5beginE:
	.zero		1
	.type		_ZN34_INTERNAL_b394dff3_4_k_cu_1b1cd9604cuda3std3__436_GLOBAL__N__b394dff3_4_k_cu_1b1cd9606ignoreE,@object
	.size		_ZN34_INTERNAL_b394dff3_4_k_cu_1b1cd9604cuda3std3__436_GLOBAL__N__b394dff3_4_k_cu_1b1cd9606ignoreE,(_ZN34_INTERNAL_b394dff3_4_k_cu_1b1cd9604cuda3std6ranges3__45__cpo4dataE - _ZN34_INTERNAL_b394dff3_4_k_cu_1b1cd9604cuda3std3__436_GLOBAL__N__b394dff3_4_k_cu_1b1cd9606ignoreE)
_ZN34_INTERNAL_b394dff3_4_k_cu_1b1cd9604cuda3std3__436_GLOBAL__N__b394dff3_4_k_cu_1b1cd9606ignoreE:
	.zero		1
	.type		_ZN34_INTERNAL_b394dff3_4_k_cu_1b1cd9604cuda3std6ranges3__45__cpo4dataE,@object
	.size		_ZN34_INTERNAL_b394dff3_4_k_cu_1b1cd9604cuda3std6ranges3__45__cpo4dataE,(_ZN34_INTERNAL_b394dff3_4_k_cu_1b1cd9606thrust24THRUST_300001_SM_1000_NS12placeholders2_7E - _ZN34_INTERNAL_b394dff3_4_k_cu_1b1cd9604cuda3std6ranges3__45__cpo4dataE)
_ZN34_INTERNAL_b394dff3_4_k_cu_1b1cd9604cuda3std6ranges3__45__cpo4dataE:
	.zero		1
	.type		_ZN34_INTERNAL_b394dff3_4_k_cu_1b1cd9606thrust24THRUST_300001_SM_1000_NS12placeholders2_7E,@object
	.size		_ZN34_INTERNAL_b394dff3_4_k_cu_1b1cd9606thrust24THRUST_300001_SM_1000_NS12placeholders2_7E,(_ZN34_INTERNAL_b394dff3_4_k_cu_1b1cd9604cuda3std3__45__cpo6rbeginE - _ZN34_INTERNAL_b394dff3_4_k_cu_1b1cd9606thrust24THRUST_300001_SM_1000_NS12placeholders2_7E)
_ZN34_INTERNAL_b394dff3_4_k_cu_1b1cd9606thrust24THRUST_300001_SM_1000_NS12placeholders2_7E:
	.zero		1
	.type		_ZN34_INTERNAL_b394dff3_4_k_cu_1b1cd9604cuda3std3__45__cpo6rbeginE,@object
	.size		_ZN34_INTERNAL_b394dff3_4_k_cu_1b1cd9604cuda3std3__45__cpo6rbeginE,(_ZN34_INTERNAL_b394dff3_4_k_cu_1b1cd9604cuda3std6ranges3__45__cpo7advanceE - _ZN34_INTERNAL_b394dff3_4_k_cu_1b1cd9604cuda3std3__45__cpo6rbeginE)
_ZN34_INTERNAL_b394dff3_4_k_cu_1b1cd9604cuda3std3__45__cpo6rbeginE:
	.zero		1
	.type		_ZN34_INTERNAL_b394dff3_4_k_cu_1b1cd9604cuda3std6ranges3__45__cpo7advanceE,@object
	.size		_ZN34_INTERNAL_b394dff3_4_k_cu_1b1cd9604cuda3std6ranges3__45__cpo7advanceE,(_ZN34_INTERNAL_b394dff3_4_k_cu_1b1cd9604cuda3std3__47nulloptE - _ZN34_INTERNAL_b394dff3_4_k_cu_1b1cd9604cuda3std6ranges3__45__cpo7advanceE)
_ZN34_INTERNAL_b394dff3_4_k_cu_1b1cd9604cuda3std6ranges3__45__cpo7advanceE:
	.zero		1
	.type		_ZN34_INTERNAL_b394dff3_4_k_cu_1b1cd9604cuda3std3__47nulloptE,@object
	.size		_ZN34_INTERNAL_b394dff3_4_k_cu_1b1cd9604cuda3std3__47nulloptE,(_ZN34_INTERNAL_b394dff3_4_k_cu_1b1cd9604cuda3std6ranges3__45__cpo8distanceE - _ZN34_INTERNAL_b394dff3_4_k_cu_1b1cd9604cuda3std3__47nulloptE)
_ZN34_INTERNAL_b394dff3_4_k_cu_1b1cd9604cuda3std3__47nulloptE:
	.zero		1
	.type		_ZN34_INTERNAL_b394dff3_4_k_cu_1b1cd9604cuda3std6ranges3__45__cpo8distanceE,@object
	.size		_ZN34_INTERNAL_b394dff3_4_k_cu_1b1cd9604cuda3std6ranges3__45__cpo8distanceE,(_ZN34_INTERNAL_b394dff3_4_k_cu_1b1cd9606thrust24THRUST_300001_SM_1000_NS12placeholders2_6E - _ZN34_INTERNAL_b394dff3_4_k_cu_1b1cd9604cuda3std6ranges3__45__cpo8distanceE)
_ZN34_INTERNAL_b394dff3_4_k_cu_1b1cd9604cuda3std6ranges3__45__cpo8distanceE:
	.zero		1
	.type		_ZN34_INTERNAL_b394dff3_4_k_cu_1b1cd9606thrust24THRUST_300001_SM_1000_NS12placeholders2_6E,@object
	.size		_ZN34_INTERNAL_b394dff3_4_k_cu_1b1cd9606thrust24THRUST_300001_SM_1000_NS12placeholders2_6E,(_ZN34_INTERNAL_b394dff3_4_k_cu_1b1cd9604cuda3std3__45__cpo4cendE - _ZN34_INTERNAL_b394dff3_4_k_cu_1b1cd9606thrust24THRUST_300001_SM_1000_NS12placeholders2_6E)
_ZN34_INTERNAL_b394dff3_4_k_cu_1b1cd9606thrust24THRUST_300001_SM_1000_NS12placeholders2_6E:
	.zero		1
	.type		_ZN34_INTERNAL_b394dff3_4_k_cu_1b1cd9604cuda3std3__45__cpo4cendE,@object
	.size		_ZN34_INTERNAL_b394dff3_4_k_cu_1b1cd9604cuda3std3__45__cpo4cendE,(_ZN34_INTERNAL_b394dff3_4_k_cu_1b1cd9604cuda3std6ranges3__45__cpo4cendE - _ZN34_INTERNAL_b394dff3_4_k_cu_1b1cd9604cuda3std3__45__cpo4cendE)
_ZN34_INTERNAL_b394dff3_4_k_cu_1b1cd9604cuda3std3__45__cpo4cendE:
	.zero		1
	.type		_ZN34_INTERNAL_b394dff3_4_k_cu_1b1cd9604cuda3std6ranges3__45__cpo4cendE,@object
	.size		_ZN34_INTERNAL_b394dff3_4_k_cu_1b1cd9604cuda3std6ranges3__45__cpo4cendE,(_ZN34_INTERNAL_b394dff3_4_k_cu_1b1cd9604cuda3std3__420unreachable_sentinelE - _ZN34_INTERNAL_b394dff3_4_k_cu_1b1cd9604cuda3std6ranges3__45__cpo4cendE)
_ZN34_INTERNAL_b394dff3_4_k_cu_1b1cd9604cuda3std6ranges3__45__cpo4cendE:
	.zero		1
	.type		_ZN34_INTERNAL_b394dff3_4_k_cu_1b1cd9604cuda3std3__420unreachable_sentinelE,@object
	.size		_ZN34_INTERNAL_b394dff3_4_k_cu_1b1cd9604cuda3std3__420unreachable_sentinelE,(_ZN34_INTERNAL_b394dff3_4_k_cu_1b1cd9604cuda3std6ranges3__45__cpo5ssizeE - _ZN34_INTERNAL_b394dff3_4_k_cu_1b1cd9604cuda3std3__420unreachable_sentinelE)
_ZN34_INTERNAL_b394dff3_4_k_cu_1b1cd9604cuda3std3__420unreachable_sentinelE:
	.zero		1
	.type		_ZN34_INTERNAL_b394dff3_4_k_cu_1b1cd9604cuda3std6ranges3__45__cpo5ssizeE,@object
	.size		_ZN34_INTERNAL_b394dff3_4_k_cu_1b1cd9604cuda3std6ranges3__45__cpo5ssizeE,(_ZN34_INTERNAL_b394dff3_4_k_cu_1b1cd9606thrust24THRUST_300001_SM_1000_NS12placeholders3_10E - _ZN34_INTERNAL_b394dff3_4_k_cu_1b1cd9604cuda3std6ranges3__45__cpo5ssizeE)
_ZN34_INTERNAL_b394dff3_4_k_cu_1b1cd9604cuda3std6ranges3__45__cpo5ssizeE:
	.zero		1
	.type		_ZN34_INTERNAL_b394dff3_4_k_cu_1b1cd9606thrust24THRUST_300001_SM_1000_NS12placeholders3_10E,@object
	.size		_ZN34_INTERNAL_b394dff3_4_k_cu_1b1cd9606thrust24THRUST_300001_SM_1000_NS12placeholders3_10E,(_ZN34_INTERNAL_b394dff3_4_k_cu_1b1cd9604cuda3std3__45__cpo5crendE - _ZN34_INTERNAL_b394dff3_4_k_cu_1b1cd9606thrust24THRUST_300001_SM_1000_NS12placeholders3_10E)
_ZN34_INTERNAL_b394dff3_4_k_cu_1b1cd9606thrust24THRUST_300001_SM_1000_NS12placeholders3_10E:
	.zero		1
	.type		_ZN34_INTERNAL_b394dff3_4_k_cu_1b1cd9604cuda3std3__45__cpo5crendE,@object
	.size		_ZN34_INTERNAL_b394dff3_4_k_cu_1b1cd9604cuda3std3__45__cpo5crendE,(_ZN34_INTERNAL_b394dff3_4_k_cu_1b1cd9604cuda3std6ranges3__45__cpo4prevE - _ZN34_INTERNAL_b394dff3_4_k_cu_1b1cd9604cuda3std3__45__cpo5crendE)
_ZN34_INTERNAL_b394dff3_4_k_cu_1b1cd9604cuda3std3__45__cpo5crendE:
	.zero		1
	.type		_ZN34_INTERNAL_b394dff3_4_k_cu_1b1cd9604cuda3std6ranges3__45__cpo4prevE,@object
	.size		_ZN34_INTERNAL_b394dff3_4_k_cu_1b1cd9604cuda3std6ranges3__45__cpo4prevE,(_ZN34_INTERNAL_b394dff3_4_k_cu_1b1cd9604cuda3std6ranges3__45__cpo9iter_moveE - _ZN34_INTERNAL_b394dff3_4_k_cu_1b1cd9604cuda3std6ranges3__45__cpo4prevE)
_ZN34_INTERNAL_b394dff3_4_k_cu_1b1cd9604cuda3std6ranges3__45__cpo4prevE:
	.zero		1
	.type		_ZN34_INTERNAL_b394dff3_4_k_cu_1b1cd9604cuda3std6ranges3__45__cpo9iter_moveE,@object
	.size		_ZN34_INTERNAL_b394dff3_4_k_cu_1b1cd9604cuda3std6ranges3__45__cpo9iter_moveE,(_ZN34_INTERNAL_b394dff3_4_k_cu_1b1cd9606thrust24THRUST_300001_SM_1000_NS12placeholders2_2E - _ZN34_INTERNAL_b394dff3_4_k_cu_1b1cd9604cuda3std6ranges3__45__cpo9iter_moveE)
_ZN34_INTERNAL_b394dff3_4_k_cu_1b1cd9604cuda3std6ranges3__45__cpo9iter_moveE:
	.zero		1
	.type		_ZN34_INTERNAL_b394dff3_4_k_cu_1b1cd9606thrust24THRUST_300001_SM_1000_NS12placeholders2_2E,@object
	.size		_ZN34_INTERNAL_b394dff3_4_k_cu_1b1cd9606thrust24THRUST_300001_SM_1000_NS12placeholders2_2E,(_ZN34_INTERNAL_b394dff3_4_k_cu_1b1cd9606thrust24THRUST_300001_SM_1000_NS12placeholders2_4E - _ZN34_INTERNAL_b394dff3_4_k_cu_1b1cd9606thrust24THRUST_300001_SM_1000_NS12placeholders2_2E)
_ZN34_INTERNAL_b394dff3_4_k_cu_1b1cd9606thrust24THRUST_300001_SM_1000_NS12placeholders2_2E:
	.zero		1
	.type		_ZN34_INTERNAL_b394dff3_4_k_cu_1b1cd9606thrust24THRUST_300001_SM_1000_NS12placeholders2_4E,@object
	.size		_ZN34_INTERNAL_b394dff3_4_k_cu_1b1cd9606thrust24THRUST_300001_SM_1000_NS12placeholders2_4E,(_ZN34_INTERNAL_b394dff3_4_k_cu_1b1cd9604cuda3std3__45__cpo3endE - _ZN34_INTERNAL_b394dff3_4_k_cu_1b1cd9606thrust24THRUST_300001_SM_1000_NS12placeholders2_4E)
_ZN34_INTERNAL_b394dff3_4_k_cu_1b1cd9606thrust24THRUST_300001_SM_1000_NS12placeholders2_4E:
	.zero		1
	.type		_ZN34_INTERNAL_b394dff3_4_k_cu_1b1cd9604cuda3std3__45__cpo3endE,@object
	.size		_ZN34_INTERNAL_b394dff3_4_k_cu_1b1cd9604cuda3std3__45__cpo3endE,(_ZN34_INTERNAL_b394dff3_4_k_cu_1b1cd9604cuda3std6ranges3__45__cpo3endE - _ZN34_INTERNAL_b394dff3_4_k_cu_1b1cd9604cuda3std3__45__cpo3endE)
_ZN34_INTERNAL_b394dff3_4_k_cu_1b1cd9604cuda3std3__45__cpo3endE:
	.zero		1
	.type		_ZN34_INTERNAL_b394dff3_4_k_cu_1b1cd9604cuda3std6ranges3__45__cpo3endE,@object
	.size		_ZN34_INTERNAL_b394dff3_4_k_cu_1b1cd9604cuda3std6ranges3__45__cpo3endE,(_ZN34_INTERNAL_b394dff3_4_k_cu_1b1cd9604cuda3std3__419piecewise_constructE - _ZN34_INTERNAL_b394dff3_4_k_cu_1b1cd9604cuda3std6ranges3__45__cpo3endE)
_ZN34_INTERNAL_b394dff3_4_k_cu_1b1cd9604cuda3std6ranges3__45__cpo3endE:
	.zero		1
	.type		_ZN34_INTERNAL_b394dff3_4_k_cu_1b1cd9604cuda3std3__419piecewise_constructE,@object
	.size		_ZN34_INTERNAL_b394dff3_4_k_cu_1b1cd9604cuda3std3__419piecewise_constructE,(_ZN34_INTERNAL_b394dff3_4_k_cu_1b1cd9604cuda3std6ranges3__45__cpo5cdataE - _ZN34_INTERNAL_b394dff3_4_k_cu_1b1cd9604cuda3std3__419piecewise_constructE)
_ZN34_INTERNAL_b394dff3_4_k_cu_1b1cd9604cuda3std3__419piecewise_constructE:
	.zero		1
	.type		_ZN34_INTERNAL_b394dff3_4_k_cu_1b1cd9604cuda3std6ranges3__45__cpo5cdataE,@object
	.size		_ZN34_INTERNAL_b394dff3_4_k_cu_1b1cd9604cuda3std6ranges3__45__cpo5cdataE,(_ZN34_INTERNAL_b394dff3_4_k_cu_1b1cd9606thrust24THRUST_300001_SM_1000_NS12placeholders2_8E - _ZN34_INTERNAL_b394dff3_4_k_cu_1b1cd9604cuda3std6ranges3__45__cpo5cdataE)
_ZN34_INTERNAL_b394dff3_4_k_cu_1b1cd9604cuda3std6ranges3__45__cpo5cdataE:
	.zero		1
	.type		_ZN34_INTERNAL_b394dff3_4_k_cu_1b1cd9606thrust24THRUST_300001_SM_1000_NS12placeholders2_8E,@object
	.size		_ZN34_INTERNAL_b394dff3_4_k_cu_1b1cd9606thrust24THRUST_300001_SM_1000_NS12placeholders2_8E,(_ZN34_INTERNAL_b394dff3_4_k_cu_1b1cd9604cuda3std3__45__cpo4rendE - _ZN34_INTERNAL_b394dff3_4_k_cu_1b1cd9606thrust24THRUST_300001_SM_1000_NS12placeholders2_8E)
_ZN34_INTERNAL_b394dff3_4_k_cu_1b1cd9606thrust24THRUST_300001_SM_1000_NS12placeholders2_8E:
	.zero		1
	.type		_ZN34_INTERNAL_b394dff3_4_k_cu_1b1cd9604cuda3std3__45__cpo4rendE,@object
	.size		_ZN34_INTERNAL_b394dff3_4_k_cu_1b1cd9604cuda3std3__45__cpo4rendE,(_ZN34_INTERNAL_b394dff3_4_k_cu_1b1cd9604cuda3std6ranges3__45__cpo9iter_swapE - _ZN34_INTERNAL_b394dff3_4_k_cu_1b1cd9604cuda3std3__45__cpo4rendE)
_ZN34_INTERNAL_b394dff3_4_k_cu_1b1cd9604cuda3std3__45__cpo4rendE:
	.zero		1
	.type		_ZN34_INTERNAL_b394dff3_4_k_cu_1b1cd9604cuda3std6ranges3__45__cpo9iter_swapE,@object
	.size		_ZN34_INTERNAL_b394dff3_4_k_cu_1b1cd9604cuda3std6ranges3__45__cpo9iter_swapE,(_ZN34_INTERNAL_b394dff3_4_k_cu_1b1cd9604cuda3std3__48unexpectE - _ZN34_INTERNAL_b394dff3_4_k_cu_1b1cd9604cuda3std6ranges3__45__cpo9iter_swapE)
_ZN34_INTERNAL_b394dff3_4_k_cu_1b1cd9604cuda3std6ranges3__45__cpo9iter_swapE:
	.zero		1
	.type		_ZN34_INTERNAL_b394dff3_4_k_cu_1b1cd9604cuda3std3__48unexpectE,@object
	.size		_ZN34_INTERNAL_b394dff3_4_k_cu_1b1cd9604cuda3std3__48unexpectE,(_ZN34_INTERNAL_b394dff3_4_k_cu_1b1cd9606thrust24THRUST_300001_SM_1000_NS6system6detail10sequential3seqE - _ZN34_INTERNAL_b394dff3_4_k_cu_1b1cd9604cuda3std3__48unexpectE)
_ZN34_INTERNAL_b394dff3_4_k_cu_1b1cd9604cuda3std3__48unexpectE:
	.zero		1
	.type		_ZN34_INTERNAL_b394dff3_4_k_cu_1b1cd9606thrust24THRUST_300001_SM_1000_NS6system6detail10sequential3seqE,@object
	.size		_ZN34_INTERNAL_b394dff3_4_k_cu_1b1cd9606thrust24THRUST_300001_SM_1000_NS6system6detail10sequential3seqE,(.L_29 - _ZN34_INTERNAL_b394dff3_4_k_cu_1b1cd9606thrust24THRUST_300001_SM_1000_NS6system6detail10sequential3seqE)
_ZN34_INTERNAL_b394dff3_4_k_cu_1b1cd9606thrust24THRUST_300001_SM_1000_NS6system6detail10sequential3seqE:
	.zero		1
.L_29:


//--------------------- .nv.constant0._ZN3cub18CUB_300001_SM_10006detail11EmptyKernelIvEEvv --------------------------
	.section	.nv.constant0._ZN3cub18CUB_300001_SM_10006detail11EmptyKernelIvEEvv,"a",@progbits
	.sectionflags	@""
	.align	4
.nv.constant0._ZN3cub18CUB_300001_SM_10006detail11EmptyKernelIvEEvv:
	.zero		896


//--------------------- .nv.constant0._Z13processBlocksP11BlockOfGridiPf --------------------------
	.section	.nv.constant0._Z13processBlocksP11BlockOfGridiPf,"a",@progbits
	.sectionflags	@""
	.align	4
.nv.constant0._Z13processBlocksP11BlockOfGridiPf:
	.zero		920


//--------------------- SYMBOLS --------------------------

	.type		.nv.reservedSmem.offset0,@object
	.size		.nv.reservedSmem.offset0,0x4
